	.headerflags	@"EF_CUDA_TEXMODE_UNIFIED EF_CUDA_64BIT_ADDRESS EF_CUDA_ACCELERATORS EF_CUDA_SM90 EF_CUDA_VIRTUAL_SM(EF_CUDA_SM90)"
	.elftype	@"ET_EXEC"


//--------------------- .nv.info                  --------------------------
	.section	.nv.info,"",@"SHT_CUDA_INFO"
	.align	4


	//----- nvinfo : EIATTR_REGCOUNT
	.align		4
        /*0000*/ 	.byte	0x04, 0x2f
        /*0002*/ 	.short	(.L_3 - .L_2)
	.align		4
.L_2:
        /*0004*/ 	.word	index@(triton_poi_fused__native_batch_norm_legit_no_training_convolution_relu_13)
        /*0008*/ 	.word	0x00000016


	//----- nvinfo : EIATTR_MIN_STACK_SIZE
	.align		4
.L_3:
        /*000c*/ 	.byte	0x04, 0x12
        /*000e*/ 	.short	(.L_5 - .L_4)
	.align		4
.L_4:
        /*0010*/ 	.word	index@(triton_poi_fused__native_batch_norm_legit_no_training_convolution_relu_13)
        /*0014*/ 	.word	0x00000000


	//----- nvinfo : EIATTR_FRAME_SIZE
	.align		4
.L_5:
        /*0018*/ 	.byte	0x04, 0x11
        /*001a*/ 	.short	(.L_7 - .L_6)
	.align		4
.L_6:
        /*001c*/ 	.word	index@(triton_poi_fused__native_batch_norm_legit_no_training_convolution_relu_13)
        /*0020*/ 	.word	0x00000000


	//----- nvinfo : EIATTR_MIN_STACK_SIZE
	.align		4
.L_7:
        /*0024*/ 	.byte	0x04, 0x12
        /*0026*/ 	.short	(.L_9 - .L_8)
	.align		4
.L_8:
        /*0028*/ 	.word	index@(triton_poi_fused__native_batch_norm_legit_no_training_convolution_relu_13)
        /*002c*/ 	.word	0x00000000
.L_9:


//--------------------- .nv.info.triton_poi_fused__native_batch_norm_legit_no_training_convolution_relu_13 --------------------------
	.section	.nv.info.triton_poi_fused__native_batch_norm_legit_no_training_convolution_relu_13,"",@"SHT_CUDA_INFO"
	.sectionflags	@""
	.align	4


	//----- nvinfo : EIATTR_CUDA_API_VERSION
	.align		4
        /*0000*/ 	.byte	0x04, 0x37
        /*0002*/ 	.short	(.L_11 - .L_10)
.L_10:
        /*0004*/ 	.word	0x0000007c


	//----- nvinfo : EIATTR_KPARAM_INFO
	.align		4
.L_11:
        /*0008*/ 	.byte	0x04, 0x17
        /*000a*/ 	.short	(.L_13 - .L_12)
.L_12:
        /*000c*/ 	.word	0x00000000
        /*0010*/ 	.short	0x0007
        /*0012*/ 	.short	0x0038
        /*0014*/ 	.byte	0x00, 0xf0, 0x11, 0x00


	//----- nvinfo : EIATTR_KPARAM_INFO
	.align		4
.L_13:
        /*0018*/ 	.byte	0x04, 0x17
        /*001a*/ 	.short	(.L_15 - .L_14)
.L_14:
        /*001c*/ 	.word	0x00000000
        /*0020*/ 	.short	0x0006
        /*0022*/ 	.short	0x0030
        /*0024*/ 	.byte	0x00, 0xf4, 0x21, 0x00


	//----- nvinfo : EIATTR_KPARAM_INFO
	.align		4
.L_15:
        /*0028*/ 	.byte	0x04, 0x17
        /*002a*/ 	.short	(.L_17 - .L_16)
.L_16:
        /*002c*/ 	.word	0x00000000
        /*0030*/ 	.short	0x0005
        /*0032*/ 	.short	0x0028
        /*0034*/ 	.byte	0x00, 0xf4, 0x21, 0x00


	//----- nvinfo : EIATTR_KPARAM_INFO
	.align		4
.L_17:
        /*0038*/ 	.byte	0x04, 0x17
        /*003a*/ 	.short	(.L_19 - .L_18)
.L_18:
        /*003c*/ 	.word	0x00000000
        /*0040*/ 	.short	0x0004
        /*0042*/ 	.short	0x0020
        /*0044*/ 	.byte	0x00, 0xf4, 0x21, 0x00


	//----- nvinfo : EIATTR_KPARAM_INFO
	.align		4
.L_19:
        /*0048*/ 	.byte	0x04, 0x17
        /*004a*/ 	.short	(.L_21 - .L_20)
.L_20:
        /*004c*/ 	.word	0x00000000
        /*0050*/ 	.short	0x0003
        /*0052*/ 	.short	0x0018
        /*0054*/ 	.byte	0x00, 0xf4, 0x21, 0x00


	//----- nvinfo : EIATTR_KPARAM_INFO
	.align		4
.L_21:
        /*0058*/ 	.byte	0x04, 0x17
        /*005a*/ 	.short	(.L_23 - .L_22)
.L_22:
        /*005c*/ 	.word	0x00000000
        /*0060*/ 	.short	0x0002
        /*0062*/ 	.short	0x0010
        /*0064*/ 	.byte	0x00, 0xf4, 0x21, 0x00


	//----- nvinfo : EIATTR_KPARAM_INFO
	.align		4
.L_23:
        /*0068*/ 	.byte	0x04, 0x17
        /*006a*/ 	.short	(.L_25 - .L_24)
.L_24:
        /*006c*/ 	.word	0x00000000
        /*0070*/ 	.short	0x0001
        /*0072*/ 	.short	0x0008
        /*0074*/ 	.byte	0x00, 0xf4, 0x21, 0x00


	//----- nvinfo : EIATTR_KPARAM_INFO
	.align		4
.L_25:
        /*0078*/ 	.byte	0x04, 0x17
        /*007a*/ 	.short	(.L_27 - .L_26)
.L_26:
        /*007c*/ 	.word	0x00000000
        /*0080*/ 	.short	0x0000
        /*0082*/ 	.short	0x0000
        /*0084*/ 	.byte	0x00, 0xf4, 0x21, 0x00


	//----- nvinfo : EIATTR_SPARSE_MMA_MASK
	.align		4
.L_27:
        /*0088*/ 	.byte	0x03, 0x50
        /*008a*/ 	.short	0x0000


	//----- nvinfo : EIATTR_MAXREG_COUNT
	.align		4
        /*008c*/ 	.byte	0x03, 0x1b
        /*008e*/ 	.short	0x00ff


	//----- nvinfo : EIATTR_EXIT_INSTR_OFFSETS
	.align		4
        /*0090*/ 	.byte	0x04, 0x1c
        /*0092*/ 	.short	(.L_29 - .L_28)


	//   ....[0]....
.L_28:
        /*0094*/ 	.word	0x000003c0


	//----- nvinfo : EIATTR_REQNTID
	.align		4
.L_29:
        /*0098*/ 	.byte	0x04, 0x10
        /*009a*/ 	.short	(.L_31 - .L_30)
.L_30:
        /*009c*/ 	.word	0x00000100
        /*00a0*/ 	.word	0x00000001
        /*00a4*/ 	.word	0x00000001


	//----- nvinfo : EIATTR_CBANK_PARAM_SIZE
	.align		4
.L_31:
        /*00a8*/ 	.byte	0x03, 0x19
        /*00aa*/ 	.short	0x003c


	//----- nvinfo : EIATTR_PARAM_CBANK
	.align		4
        /*00ac*/ 	.byte	0x04, 0x0a
        /*00ae*/ 	.short	(.L_33 - .L_32)
	.align		4
.L_32:
        /*00b0*/ 	.word	index@(.nv.constant0.triton_poi_fused__native_batch_norm_legit_no_training_convolution_relu_13)
        /*00b4*/ 	.short	0x0210
        /*00b6*/ 	.short	0x003c


	//----- nvinfo : EIATTR_SW_WAR
	.align		4
.L_33:
        /*00b8*/ 	.byte	0x04, 0x36
        /*00ba*/ 	.short	(.L_35 - .L_34)
.L_34:
        /*00bc*/ 	.word	0x00000008
.L_35:


//--------------------- .nv.callgraph             --------------------------
	.section	.nv.callgraph,"",@"SHT_CUDA_CALLGRAPH"
	.align	4
	.sectionentsize	8
	.align		4
        /*0000*/ 	.word	0x00000000
	.align		4
        /*0004*/ 	.word	0xffffffff
	.align		4
        /*0008*/ 	.word	0x00000000
	.align		4
        /*000c*/ 	.word	0xfffffffe
	.align		4
        /*0010*/ 	.word	0x00000000
	.align		4
        /*0014*/ 	.word	0xfffffffd
	.align		4
        /*0018*/ 	.word	0x00000000
	.align		4
        /*001c*/ 	.word	0xfffffffc


//--------------------- .nv.constant4             --------------------------
	.section	.nv.constant4,"a",@progbits
	.align	8
	.align		8
.nv.constant4:
        /*0000*/ 	.dword	_$_str
	.align		8
        /*0008*/ 	.dword	_$_str_$_2


//--------------------- .text.triton_poi_fused__native_batch_norm_legit_no_training_convolution_relu_13 --------------------------
	.section	.text.triton_poi_fused__native_batch_norm_legit_no_training_convolution_relu_13,"ax",@progbits
	.align	128
        .global         triton_poi_fused__native_batch_norm_legit_no_training_convolution_relu_13
        .type           triton_poi_fused__native_batch_norm_legit_no_training_convolution_relu_13,@function
        .size           triton_poi_fused__native_batch_norm_legit_no_training_convolution_relu_13,(.L_x_1 - triton_poi_fused__native_batch_norm_legit_no_training_convolution_relu_13)
        .other          triton_poi_fused__native_batch_norm_legit_no_training_convolution_relu_13,@"STO_CUDA_ENTRY STV_DEFAULT"
triton_poi_fused__native_batch_norm_legit_no_training_convolution_relu_13:
.text.triton_poi_fused__native_batch_norm_legit_no_training_convolution_relu_13:
[----:B------:R-:W-:Y:S01]  /*0000*/  LDC R1, c[0x0][0x28] ;  /* 0x00000a00ff017b82 */ /* 0x000fe20000000800 */
[----:B------:R-:W1:Y:S07]  /*0010*/  S2R R0, SR_TID.X ;  /* 0x0000000000007919 */ /* 0x000e6e0000002100 */
[----:B------:R-:W2:Y:S01]  /*0020*/  LDC.64 R14, c[0x0][0x228] ;  /* 0x00008a00ff0e7b82 */ /* 0x000ea20000000a00 */
[----:B------:R-:W-:Y:S01]  /*0030*/  ULDC.64 UR4, c[0x0][0x208] ;  /* 0x0000820000047ab9 */ /* 0x000fe20000000a00 */
[----:B------:R-:W3:Y:S06]  /*0040*/  S2R R5, SR_CTAID.X ;  /* 0x0000000000057919 */ /* 0x000eec0000002500 */
[----:B------:R-:W4:Y:S08]  /*0050*/  LDC.64 R10, c[0x0][0x218] ;  /* 0x00008600ff0a7b82 */ /* 0x000f300000000a00 */
[----:B------:R-:W5:Y:S08]  /*0060*/  LDC.64 R12, c[0x0][0x220] ;  /* 0x00008800ff0c7b82 */ /* 0x000f700000000a00 */
[----:B------:R-:W4:Y:S01]  /*0070*/  LDC.64 R16, c[0x0][0x230] ;  /* 0x00008c00ff107b82 */ /* 0x000f220000000a00 */
[----:B-1----:R-:W-:-:S02]  /*0080*/  SHF.L.U32 R0, R0, 0x1, RZ ;  /* 0x0000000100007819 */ /* 0x002fc400000006ff */
[----:B---3--:R-:W-:Y:S02]  /*0090*/  SHF.R.S32.HI R3, RZ, 0x16, R5 ;  /* 0x00000016ff037819 */ /* 0x008fe40000011405 */
[----:B------:R-:W-:Y:S02]  /*00a0*/  LOP3.LUT R0, R0, 0x1fe, RZ, 0xc0, !PT ;  /* 0x000001fe00007812 */ /* 0x000fe400078ec0ff */
[----:B------:R-:W-:Y:S02]  /*00b0*/  SGXT R3, R3, 0x1 ;  /* 0x000000010303781a */ /* 0x000fe40000000200 */
[----:B------:R-:W-:Y:S02]  /*00c0*/  LEA R0, R5, R0, 0x9 ;  /* 0x0000000005007211 */ /* 0x000fe400078e48ff */
[----:B------:R-:W1:Y:S02]  /*00d0*/  LDC.64 R4, c[0x0][0x238] ;  /* 0x00008e00ff047b82 */ /* 0x000e640000000a00 */
[----:B------:R-:W-:-:S04]  /*00e0*/  LEA.HI R3, R3, R0, RZ, 0x6 ;  /* 0x0000000003037211 */ /* 0x000fc800078f30ff */
[--C-:B------:R-:W-:Y:S02]  /*00f0*/  SHF.R.S32.HI R2, RZ, 0x6, R3.reuse ;  /* 0x00000006ff027819 */ /* 0x100fe40000011403 */
[----:B------:R-:W-:-:S04]  /*0100*/  SHF.R.S32.HI R3, RZ, 0x1f, R3 ;  /* 0x0000001fff037819 */ /* 0x000fc80000011403 */
[----:B------:R-:W-:-:S04]  /*0110*/  LEA.HI R3, R3, R2, RZ, 0xa ;  /* 0x0000000203037211 */ /* 0x000fc800078f50ff */
[----:B------:R-:W-:-:S04]  /*0120*/  LOP3.LUT R3, R3, 0xfffffc00, RZ, 0xc0, !PT ;  /* 0xfffffc0003037812 */ /* 0x000fc800078ec0ff */
[----:B------:R-:W-:Y:S02]  /*0130*/  IADD3 R19, R2, -R3, RZ ;  /* 0x8000000302137210 */ /* 0x000fe40007ffe0ff */
[----:B------:R-:W3:Y:S03]  /*0140*/  LDC.64 R2, c[0x0][0x210] ;  /* 0x00008400ff027b82 */ /* 0x000ee60000000a00 */
[----:B--2---:R-:W-:-:S05]  /*0150*/  IMAD.WIDE R14, R19, 0x4, R14 ;  /* 0x00000004130e7825 */ /* 0x004fca00078e020e */
[----:B------:R2:W2:Y:S01]  /*0160*/  LDG.E.EL R18, desc[UR4][R14.64] ;  /* 0x000000040e127981 */ /* 0x0004a2000c2e1900 */
[----:B----4-:R-:W-:-:S04]  /*0170*/  IMAD.WIDE R10, R19, 0x4, R10 ;  /* 0x00000004130a7825 */ /* 0x010fc800078e020a */
[----:B-----5:R-:W-:Y:S01]  /*0180*/  IMAD.WIDE R12, R19, 0x4, R12 ;  /* 0x00000004130c7825 */ /* 0x020fe200078e020c */
[----:B------:R4:W5:Y:S04]  /*0190*/  LDG.E.EL R8, desc[UR4][R10.64] ;  /* 0x000000040a087981 */ /* 0x000968000c2e1900 */
[----:B------:R-:W5:Y:S01]  /*01a0*/  LDG.E.EL R9, desc[UR4][R12.64] ;  /* 0x000000040c097981 */ /* 0x000f62000c2e1900 */
[----:B---3--:R-:W-:-:S05]  /*01b0*/  IMAD.WIDE R2, R0, 0x4, R2 ;  /* 0x0000000400027825 */ /* 0x008fca00078e0202 */
[----:B------:R-:W5:Y:S01]  /*01c0*/  LDG.E.64 R6, desc[UR4][R2.64] ;  /* 0x0000000402067981 */ /* 0x000f62000c1e1b00 */
[----:B0-2---:R-:W-:-:S04]  /*01d0*/  IMAD.WIDE R14, R19, 0x4, R16 ;  /* 0x00000004130e7825 */ /* 0x005fc800078e0210 */
[----:B-1----:R-:W-:Y:S02]  /*01e0*/  IMAD.WIDE R16, R19, 0x4, R4 ;  /* 0x0000000413107825 */ /* 0x002fe400078e0204 */
[----:B------:R-:W2:Y:S01]  /*01f0*/  LDG.E.EL R14, desc[UR4][R14.64] ;  /* 0x000000040e0e7981 */ /* 0x000ea2000c2e1900 */
[----:B----4-:R-:W-:Y:S01]  /*0200*/  HFMA2.MMA R10, -RZ, RZ, 1.625, 0 ;  /* 0x3e800000ff0a7435 */ /* 0x010fe200000001ff */
[----:B------:R-:W0:Y:S02]  /*0210*/  LDC.64 R4, c[0x0][0x240] ;  /* 0x00009000ff047b82 */ /* 0x000e240000000a00 */
[----:B------:R-:W2:Y:S01]  /*0220*/  LDG.E.EL R17, desc[UR4][R16.64] ;  /* 0x0000000410117981 */ /* 0x000ea2000c2e1900 */
[----:B0-----:R-:W-:-:S04]  /*0230*/  IMAD.WIDE R4, R0, 0x4, R4 ;  /* 0x0000000400047825 */ /* 0x001fc800078e0204 */
[----:B------:R-:W-:-:S04]  /*0240*/  FADD R18, R18, 9.9999997473787516356e-06 ;  /* 0x3727c5ac12127421 */ /* 0x000fc80000000000 */
[----:B------:R-:W0:Y:S02]  /*0250*/  MUFU.SQRT R19, R18 ;  /* 0x0000001200137308 */ /* 0x000e240000002000 */
[C---:B0-----:R-:W-:Y:S02]  /*0260*/  FSETP.GT.AND P0, PT, R19.reuse, 8.50705917302346158658e+37, PT ;  /* 0x7e8000001300780b */ /* 0x041fe40003f04000 */
[----:B------:R-:W-:-:S11]  /*0270*/  FSETP.GEU.AND P1, PT, R19, 1.175494350822287508e-38, PT ;  /* 0x008000001300780b */ /* 0x000fd60003f2e000 */
[----:B------:R-:W-:-:S04]  /*0280*/  @P0 FMUL R19, R19, 0.25 ;  /* 0x3e80000013130820 */ /* 0x000fc80000400000 */
[----:B------:R-:W-:-:S06]  /*0290*/  @!P1 FMUL R19, R19, 16777216 ;  /* 0x4b80000013139820 */ /* 0x000fcc0000400000 */
[----:B------:R-:W0:Y:S01]  /*02a0*/  MUFU.RCP R19, R19 ;  /* 0x0000001300137308 */ /* 0x000e220000001000 */
[----:B------:R-:W-:Y:S01]  /*02b0*/  FSEL R10, R10, 1, P0 ;  /* 0x3f8000000a0a7808 */ /* 0x000fe20000000000 */
[--C-:B-----5:R-:W-:Y:S01]  /*02c0*/  FADD R6, R6, R8.reuse ;  /* 0x0000000806067221 */ /* 0x120fe20000000000 */
[----:B------:R-:W-:-:S03]  /*02d0*/  FADD R7, R7, R8 ;  /* 0x0000000807077221 */ /* 0x000fc60000000000 */
[----:B------:R-:W-:Y:S01]  /*02e0*/  @!P1 FMUL R10, R10, 16777216 ;  /* 0x4b8000000a0a9820 */ /* 0x000fe20000400000 */
[C---:B------:R-:W-:Y:S01]  /*02f0*/  FADD R8, -R9.reuse, R6 ;  /* 0x0000000609087221 */ /* 0x040fe20000000100 */
[----:B------:R-:W-:Y:S02]  /*0300*/  FADD R9, -R9, R7 ;  /* 0x0000000709097221 */ /* 0x000fe40000000100 */
[----:B0-----:R-:W-:-:S04]  /*0310*/  FMUL R10, R19, R10 ;  /* 0x0000000a130a7220 */ /* 0x001fc80000400000 */
[-C--:B------:R-:W-:Y:S01]  /*0320*/  FMUL R8, R8, R10.reuse ;  /* 0x0000000a08087220 */ /* 0x080fe20000400000 */
[----:B------:R-:W-:-:S03]  /*0330*/  FMUL R10, R9, R10 ;  /* 0x0000000a090a7220 */ /* 0x000fc60000400000 */
[C-C-:B--2---:R-:W-:Y:S01]  /*0340*/  FFMA R8, R14.reuse, R8, R17.reuse ;  /* 0x000000080e087223 */ /* 0x144fe20000000011 */
[----:B------:R-:W-:-:S04]  /*0350*/  FFMA R10, R14, R10, R17 ;  /* 0x0000000a0e0a7223 */ /* 0x000fc80000000011 */
[----:B------:R-:W-:Y:S02]  /*0360*/  FSETP.GEU.AND P0, PT, R8, RZ, PT ;  /* 0x000000ff0800720b */ /* 0x000fe40003f0e000 */
[----:B------:R-:W-:Y:S02]  /*0370*/  FSETP.GEU.AND P1, PT, R10, RZ, PT ;  /* 0x000000ff0a00720b */ /* 0x000fe40003f2e000 */
[----:B------:R-:W-:Y:S02]  /*0380*/  FSEL R8, R8, RZ, P0 ;  /* 0x000000ff08087208 */ /* 0x000fe40000000000 */
[----:B------:R-:W-:Y:S01]  /*0390*/  FSEL R9, R10, RZ, P1 ;  /* 0x000000ff0a097208 */ /* 0x000fe20000800000 */
[----:B------:R-:W-:Y:S04]  /*03a0*/  STG.E.64 desc[UR4][R2.64], R6 ;  /* 0x0000000602007986 */ /* 0x000fe8000c101b04 */
[----:B------:R-:W-:Y:S01]  /*03b0*/  STG.E.64 desc[UR4][R4.64], R8 ;  /* 0x0000000804007986 */ /* 0x000fe2000c101b04 */
[----:B------:R-:W-:Y:S05]  /*03c0*/  EXIT ;  /* 0x000000000000794d */ /* 0x000fea0003800000 */
.L_x_0:
[----:B------:R-:W-:-:S00]  /*03d0*/  BRA `(.L_x_0) ;  /* 0xfffffffc00fc7947 */ /* 0x000fc0000383ffff */
[----:B------:R-:W-:-:S00]  /*03e0*/  NOP ;  /* 0x0000000000007918 */ /* 0x000fc00000000000 */
        /* <DEDUP_REMOVED lines=9> */
.L_x_1:


//--------------------- .nv.global.init           --------------------------
	.section	.nv.global.init,"aw",@progbits
.nv.global.init:
	.type		_$_str,@object
	.size		_$_str,(_$_str_$_2 - _$_str)
_$_str:
        /*0000*/ 	.byte	0x5f, 0x5f, 0x43, 0x55, 0x44, 0x41, 0x5f, 0x46, 0x54, 0x5a, 0x00
	.type		_$_str_$_2,@object
	.size		_$_str_$_2,(.L_1 - _$_str_$_2)
_$_str_$_2:
        /*000b*/ 	.byte	0x5f, 0x5f, 0x43, 0x55, 0x44, 0x41, 0x5f, 0x50, 0x52, 0x45, 0x43, 0x5f, 0x53, 0x51, 0x52, 0x54
        /*001b*/ 	.byte	0x00
.L_1:


//--------------------- .nv.constant0.triton_poi_fused__native_batch_norm_legit_no_training_convolution_relu_13 --------------------------
	.section	.nv.constant0.triton_poi_fused__native_batch_norm_legit_no_training_convolution_relu_13,"a",@progbits
	.sectionflags	@""
	.align	4
.nv.constant0.triton_poi_fused__native_batch_norm_legit_no_training_convolution_relu_13:
	.zero		588
